//
// Generated by NVIDIA NVVM Compiler
//
// Compiler Build ID: CL-36424714
// Cuda compilation tools, release 13.0, V13.0.88
// Based on NVVM 20.0.0
//

.version 9.0
.target sm_100
.address_size 64

	// .globl	_Z4fun1PfS_

.visible .entry _Z4fun1PfS_(
	.param .u64 .ptr .align 1 _Z4fun1PfS__param_0,
	.param .u64 .ptr .align 1 _Z4fun1PfS__param_1
)
{
	.reg .pred 	%p<2>;
	.reg .b32 	%r<6>;
	.reg .b32 	%f<4>;
	.reg .b64 	%rd<10>;

	ld.param.u64 	%rd1, [_Z4fun1PfS__param_0];
	ld.param.u64 	%rd2, [_Z4fun1PfS__param_1];
	mov.u32 	%r2, %ctaid.x;
	mov.u32 	%r3, %ntid.x;
	mov.u32 	%r4, %tid.x;
	mad.lo.s32 	%r1, %r2, %r3, %r4;
	setp.lt.s32 	%p1, %r1, 1;
	@%p1 bra 	$L__BB0_2;
	cvta.to.global.u64 	%rd3, %rd2;
	cvta.to.global.u64 	%rd4, %rd1;
	mul.wide.u32 	%rd5, %r1, 4;
	add.s64 	%rd6, %rd3, %rd5;
	ld.global.f32 	%f1, [%rd6];
	add.s32 	%r5, %r1, -1;
	mul.wide.u32 	%rd7, %r5, 4;
	add.s64 	%rd8, %rd3, %rd7;
	ld.global.f32 	%f2, [%rd8];
	add.f32 	%f3, %f1, %f2;
	add.s64 	%rd9, %rd4, %rd5;
	st.global.f32 	[%rd9], %f3;
$L__BB0_2:
	ret;

}


// ===== COMPILED SASS (sm_100) =====

	.target	sm_100

	.elftype	@"ET_EXEC"


//--------------------- .note.nv.tkinfo           --------------------------
	.section	.note.nv.tkinfo,"",@"SHT_NOTE"
	.sectionflags	@"SHF_NOTE_NV_TKINFO"
	.tkinfo
        /*0018*/ 	.word	0x00000002
        /*0030*/ 	.string	""
        /*0030*/ 	.string	"ptxas"
        /*0030*/ 	.string	"Cuda compilation tools, release 13.0, V13.0.88"
        /*0030*/ 	.string	"Build cuda_13.0.r13.0/compiler.36424714_0"
        /*0030*/ 	.string	"-arch sm_100 -m 64 "



//--------------------- .note.nv.cuinfo           --------------------------
	.section	.note.nv.cuinfo,"",@"SHT_NOTE"
	.sectionflags	@"SHF_NOTE_NV_CUINFO"
        /*0018*/ 	.short	0x0002
        /*001a*/ 	.short	0x0064
        /*001c*/ 	.short	0x0082
	.zero		2


//--------------------- .nv.info                  --------------------------
	.section	.nv.info,"",@"SHT_CUDA_INFO"
	.align	4


	//----- nvinfo : EIATTR_REGCOUNT
	.align		4
        /*0000*/ 	.byte	0x04, 0x2f
        /*0002*/ 	.short	(.L_1 - .L_0)
	.align		4
.L_0:
        /*0004*/ 	.word	index@(_Z4fun1PfS_)
        /*0008*/ 	.word	0x0000000c


	//----- nvinfo : EIATTR_FRAME_SIZE
	.align		4
.L_1:
        /*000c*/ 	.byte	0x04, 0x11
        /*000e*/ 	.short	(.L_3 - .L_2)
	.align		4
.L_2:
        /*0010*/ 	.word	index@(_Z4fun1PfS_)
        /*0014*/ 	.word	0x00000000


	//----- nvinfo : EIATTR_MIN_STACK_SIZE
	.align		4
.L_3:
        /*0018*/ 	.byte	0x04, 0x12
        /*001a*/ 	.short	(.L_5 - .L_4)
	.align		4
.L_4:
        /*001c*/ 	.word	index@(_Z4fun1PfS_)
        /*0020*/ 	.word	0x00000000
.L_5:


//--------------------- .nv.compat                --------------------------
	.section	.nv.compat,"",@"SHT_CUDA_COMPAT_INFO"
	.align	4
        /*0000*/ 	.byte	0x02, 0x09, 0x00, 0x00, 0x02, 0x02, 0x01, 0x00, 0x02, 0x05, 0x05, 0x00, 0x03, 0x07, 0x01, 0x01
        /*0010*/ 	.byte	0x02, 0x03, 0x00, 0x00, 0x02, 0x06, 0x01, 0x00, 0x04, 0x0b, 0x08, 0x00, 0x09, 0x00, 0x00, 0x00
        /*0020*/ 	.byte	0x00, 0x00, 0x00, 0x00


//--------------------- .nv.info._Z4fun1PfS_      --------------------------
	.section	.nv.info._Z4fun1PfS_,"",@"SHT_CUDA_INFO"
	.sectionflags	@""
	.align	4


	//----- nvinfo : EIATTR_CUDA_API_VERSION
	.align		4
        /*0000*/ 	.byte	0x04, 0x37
        /*0002*/ 	.short	(.L_7 - .L_6)
.L_6:
        /*0004*/ 	.word	0x00000082


	//----- nvinfo : EIATTR_KPARAM_INFO
	.align		4
.L_7:
        /*0008*/ 	.byte	0x04, 0x17
        /*000a*/ 	.short	(.L_9 - .L_8)
.L_8:
        /*000c*/ 	.word	0x00000000
        /*0010*/ 	.short	0x0001
        /*0012*/ 	.short	0x0008
        /*0014*/ 	.byte	0x00, 0xf5, 0x21, 0x00


	//----- nvinfo : EIATTR_KPARAM_INFO
	.align		4
.L_9:
        /*0018*/ 	.byte	0x04, 0x17
        /*001a*/ 	.short	(.L_11 - .L_10)
.L_10:
        /*001c*/ 	.word	0x00000000
        /*0020*/ 	.short	0x0000
        /*0022*/ 	.short	0x0000
        /*0024*/ 	.byte	0x00, 0xf5, 0x21, 0x00


	//----- nvinfo : EIATTR_SPARSE_MMA_MASK
	.align		4
.L_11:
        /*0028*/ 	.byte	0x03, 0x50
        /*002a*/ 	.short	0x0000


	//----- nvinfo : EIATTR_MAXREG_COUNT
	.align		4
        /*002c*/ 	.byte	0x03, 0x1b
        /*002e*/ 	.short	0x00ff


	//----- nvinfo : EIATTR_MERCURY_ISA_VERSION
	.align		4
        /*0030*/ 	.byte	0x03, 0x5f
        /*0032*/ 	.short	0x0101


	//----- nvinfo : EIATTR_VRC_CTA_INIT_COUNT
	.align		4
        /*0034*/ 	.byte	0x02, 0x4a
	.zero		1
	.zero		1


	//----- nvinfo : EIATTR_EXIT_INSTR_OFFSETS
	.align		4
        /*0038*/ 	.byte	0x04, 0x1c
        /*003a*/ 	.short	(.L_13 - .L_12)


	//   ....[0]....
.L_12:
        /*003c*/ 	.word	0x00000060


	//   ....[1]....
        /*0040*/ 	.word	0x00000120


	//----- nvinfo : EIATTR_CBANK_PARAM_SIZE
	.align		4
.L_13:
        /*0044*/ 	.byte	0x03, 0x19
        /*0046*/ 	.short	0x0010


	//----- nvinfo : EIATTR_PARAM_CBANK
	.align		4
        /*0048*/ 	.byte	0x04, 0x0a
        /*004a*/ 	.short	(.L_15 - .L_14)
	.align		4
.L_14:
        /*004c*/ 	.word	index@(.nv.constant0._Z4fun1PfS_)
        /*0050*/ 	.short	0x0380
        /*0052*/ 	.short	0x0010


	//----- nvinfo : EIATTR_SW_WAR
	.align		4
.L_15:
        /*0054*/ 	.byte	0x04, 0x36
        /*0056*/ 	.short	(.L_17 - .L_16)
.L_16:
        /*0058*/ 	.word	0x00000008
.L_17:


//--------------------- .nv.callgraph             --------------------------
	.section	.nv.callgraph,"",@"SHT_CUDA_CALLGRAPH"
	.align	4
	.sectionentsize	8
	.align		4
        /*0000*/ 	.word	0x00000000
	.align		4
        /*0004*/ 	.word	0xffffffff
	.align		4
        /*0008*/ 	.word	0x00000000
	.align		4
        /*000c*/ 	.word	0xfffffffe
	.align		4
        /*0010*/ 	.word	0x00000000
	.align		4
        /*0014*/ 	.word	0xfffffffd
	.align		4
        /*0018*/ 	.word	0x00000000
	.align		4
        /*001c*/ 	.word	0xfffffffc


//--------------------- .text._Z4fun1PfS_         --------------------------
	.section	.text._Z4fun1PfS_,"ax",@progbits
	.align	128
        .global         _Z4fun1PfS_
        .type           _Z4fun1PfS_,@function
        .size           _Z4fun1PfS_,(.L_x_1 - _Z4fun1PfS_)
        .other          _Z4fun1PfS_,@"STO_CUDA_ENTRY STV_DEFAULT"
_Z4fun1PfS_:
.text._Z4fun1PfS_:
[----:B------:R-:W-:Y:S01]  /*0000*/  LDC R1, c[0x0][0x37c] ;  /* 0x0000df00ff017b82 */ /* 0x000fe20000000800 */
[----:B------:R-:W0:Y:S07]  /*0010*/  S2R R0, SR_TID.X ;  /* 0x0000000000007919 */ /* 0x000e2e0000002100 */
[----:B------:R-:W0:Y:S08]  /*0020*/  S2UR UR4, SR_CTAID.X ;  /* 0x00000000000479c3 */ /* 0x000e300000002500 */
[----:B------:R-:W0:Y:S02]  /*0030*/  LDC R9, c[0x0][0x360] ;  /* 0x0000d800ff097b82 */ /* 0x000e240000000800 */
[----:B0-----:R-:W-:-:S05]  /*0040*/  IMAD R9, R9, UR4, R0 ;  /* 0x0000000409097c24 */ /* 0x001fca000f8e0200 */
[----:B------:R-:W-:-:S13]  /*0050*/  ISETP.GE.AND P0, PT, R9, 0x1, PT ;  /* 0x000000010900780c */ /* 0x000fda0003f06270 */
[----:B------:R-:W-:Y:S05]  /*0060*/  @!P0 EXIT ;  /* 0x000000000000894d */ /* 0x000fea0003800000 */
[----:B------:R-:W0:Y:S01]  /*0070*/  LDC.64 R4, c[0x0][0x388] ;  /* 0x0000e200ff047b82 */ /* 0x000e220000000a00 */
[----:B------:R-:W1:Y:S01]  /*0080*/  LDCU.64 UR4, c[0x0][0x358] ;  /* 0x00006b00ff0477ac */ /* 0x000e620008000a00 */
[C---:B------:R-:W-:Y:S01]  /*0090*/  IADD3 R7, PT, PT, R9.reuse, -0x1, RZ ;  /* 0xffffffff09077810 */ /* 0x040fe20007ffe0ff */
[----:B0-----:R-:W-:-:S04]  /*00a0*/  IMAD.WIDE.U32 R2, R9, 0x4, R4 ;  /* 0x0000000409027825 */ /* 0x001fc800078e0004 */
[----:B------:R-:W-:Y:S02]  /*00b0*/  IMAD.WIDE.U32 R4, R7, 0x4, R4 ;  /* 0x0000000407047825 */ /* 0x000fe400078e0004 */
[----:B-1----:R-:W2:Y:S01]  /*00c0*/  LDG.E R2, desc[UR4][R2.64] ;  /* 0x0000000402027981 */ /* 0x002ea2000c1e1900 */
[----:B------:R-:W0:Y:S03]  /*00d0*/  LDC.64 R6, c[0x0][0x380] ;  /* 0x0000e000ff067b82 */ /* 0x000e260000000a00 */
[----:B------:R-:W2:Y:S01]  /*00e0*/  LDG.E R5, desc[UR4][R4.64] ;  /* 0x0000000404057981 */ /* 0x000ea2000c1e1900 */
[----:B0-----:R-:W-:-:S04]  /*00f0*/  IMAD.WIDE.U32 R6, R9, 0x4, R6 ;  /* 0x0000000409067825 */ /* 0x001fc800078e0006 */
[----:B--2---:R-:W-:-:S05]  /*0100*/  FADD R9, R2, R5 ;  /* 0x0000000502097221 */ /* 0x004fca0000000000 */
[----:B------:R-:W-:Y:S01]  /*0110*/  STG.E desc[UR4][R6.64], R9 ;  /* 0x0000000906007986 */ /* 0x000fe2000c101904 */
[----:B------:R-:W-:Y:S05]  /*0120*/  EXIT ;  /* 0x000000000000794d */ /* 0x000fea0003800000 */
.L_x_0:
[----:B------:R-:W-:-:S00]  /*0130*/  BRA `(.L_x_0) ;  /* 0xfffffffc00fc7947 */ /* 0x000fc0000383ffff */
[----:B------:R-:W-:-:S00]  /*0140*/  NOP ;  /* 0x0000000000007918 */ /* 0x000fc00000000000 */
        /* <DEDUP_REMOVED lines=11> */
.L_x_1:


//--------------------- .nv.shared.reserved.0     --------------------------
	.section	.nv.shared.reserved.0,"aw",@nobits
	.weak		__nv_reservedSMEM_offset_0_alias
	.size		__nv_reservedSMEM_offset_0_alias, 0, 64
	.other		__nv_reservedSMEM_offset_0_alias,@"STO_CUDA_RESERVED_SHARED STV_DEFAULT"
__nv_reservedSMEM_offset_0_alias:
	.zero		0
	.zero		64


//--------------------- .nv.constant0._Z4fun1PfS_ --------------------------
	.section	.nv.constant0._Z4fun1PfS_,"a",@progbits
	.sectionflags	@""
	.align	4
.nv.constant0._Z4fun1PfS_:
	.zero		912


//--------------------- SYMBOLS --------------------------

	.type		.nv.reservedSmem.offset0,@object
	.size		.nv.reservedSmem.offset0,0x4
